//
// Generated by NVIDIA NVVM Compiler
//
// Compiler Build ID: CL-36424714
// Cuda compilation tools, release 13.0, V13.0.88
// Based on NVVM 20.0.0
//

.version 9.0
.target sm_100
.address_size 64

	// .globl	_Z13inicia_matriziiPf

.visible .entry _Z13inicia_matriziiPf(
	.param .u32 _Z13inicia_matriziiPf_param_0,
	.param .u32 _Z13inicia_matriziiPf_param_1,
	.param .u64 .ptr .align 1 _Z13inicia_matriziiPf_param_2
)
{
	.reg .pred 	%p<5>;
	.reg .b32 	%r<29>;
	.reg .b32 	%f<3>;
	.reg .b64 	%rd<7>;

	ld.param.u32 	%r3, [_Z13inicia_matriziiPf_param_0];
	ld.param.u32 	%r5, [_Z13inicia_matriziiPf_param_1];
	ld.param.u64 	%rd2, [_Z13inicia_matriziiPf_param_2];
	cvta.to.global.u64 	%rd1, %rd2;
	mov.u32 	%r6, %ntid.x;
	mov.u32 	%r7, %ctaid.x;
	mov.u32 	%r8, %tid.x;
	mad.lo.s32 	%r1, %r6, %r7, %r8;
	mov.u32 	%r9, %ntid.y;
	mov.u32 	%r10, %ctaid.y;
	mov.u32 	%r11, %tid.y;
	mad.lo.s32 	%r12, %r9, %r10, %r11;
	setp.ge.s32 	%p1, %r1, %r3;
	setp.ge.s32 	%p2, %r12, %r5;
	or.pred  	%p3, %p1, %p2;
	@%p3 bra 	$L__BB0_4;
	mul.hi.s32 	%r13, %r3, 715827883;
	shr.u32 	%r14, %r13, 31;
	add.s32 	%r15, %r13, %r14;
	mul.lo.s32 	%r16, %r15, %r15;
	cvt.rn.f32.u32 	%f1, %r16;
	shr.u32 	%r17, %r3, 31;
	add.s32 	%r18, %r3, %r17;
	shr.s32 	%r19, %r18, 1;
	sub.s32 	%r20, %r1, %r19;
	mul.lo.s32 	%r21, %r20, %r20;
	shr.u32 	%r22, %r5, 1;
	sub.s32 	%r23, %r12, %r22;
	mad.lo.s32 	%r24, %r23, %r23, %r21;
	cvt.rn.f32.u32 	%f2, %r24;
	setp.geu.f32 	%p4, %f2, %f1;
	@%p4 bra 	$L__BB0_3;
	mad.lo.s32 	%r27, %r1, %r3, %r12;
	mul.wide.s32 	%rd5, %r27, 4;
	add.s64 	%rd6, %rd1, %rd5;
	mov.b32 	%r28, 1115160576;
	st.global.u32 	[%rd6], %r28;
	bra.uni 	$L__BB0_4;
$L__BB0_3:
	mad.lo.s32 	%r25, %r1, %r3, %r12;
	mul.wide.s32 	%rd3, %r25, 4;
	add.s64 	%rd4, %rd1, %rd3;
	mov.b32 	%r26, 1084227584;
	st.global.u32 	[%rd4], %r26;
$L__BB0_4:
	ret;

}
	// .globl	_Z16heat_propagationiiPfS_ffff
.visible .entry _Z16heat_propagationiiPfS_ffff(
	.param .u32 _Z16heat_propagationiiPfS_ffff_param_0,
	.param .u32 _Z16heat_propagationiiPfS_ffff_param_1,
	.param .u64 .ptr .align 1 _Z16heat_propagationiiPfS_ffff_param_2,
	.param .u64 .ptr .align 1 _Z16heat_propagationiiPfS_ffff_param_3,
	.param .f32 _Z16heat_propagationiiPfS_ffff_param_4,
	.param .f32 _Z16heat_propagationiiPfS_ffff_param_5,
	.param .f32 _Z16heat_propagationiiPfS_ffff_param_6,
	.param .f32 _Z16heat_propagationiiPfS_ffff_param_7
)
{
	.reg .pred 	%p<11>;
	.reg .b32 	%r<20>;
	.reg .b32 	%f<12>;
	.reg .b64 	%rd<13>;
	.reg .b64 	%fd<18>;

	ld.param.u32 	%r5, [_Z16heat_propagationiiPfS_ffff_param_0];
	ld.param.u32 	%r4, [_Z16heat_propagationiiPfS_ffff_param_1];
	ld.param.u64 	%rd1, [_Z16heat_propagationiiPfS_ffff_param_2];
	ld.param.u64 	%rd2, [_Z16heat_propagationiiPfS_ffff_param_3];
	ld.param.f32 	%f1, [_Z16heat_propagationiiPfS_ffff_param_4];
	ld.param.f32 	%f2, [_Z16heat_propagationiiPfS_ffff_param_5];
	ld.param.f32 	%f3, [_Z16heat_propagationiiPfS_ffff_param_6];
	ld.param.f32 	%f4, [_Z16heat_propagationiiPfS_ffff_param_7];
	mov.u32 	%r6, %ntid.x;
	mov.u32 	%r7, %ctaid.x;
	mov.u32 	%r8, %tid.x;
	mad.lo.s32 	%r9, %r6, %r7, %r8;
	mov.u32 	%r10, %ntid.y;
	mov.u32 	%r11, %ctaid.y;
	mov.u32 	%r12, %tid.y;
	mad.lo.s32 	%r2, %r10, %r11, %r12;
	setp.lt.s32 	%p4, %r9, 1;
	add.s32 	%r13, %r5, -1;
	setp.ge.s32 	%p5, %r9, %r13;
	mov.pred 	%p10, 0;
	or.pred  	%p6, %p4, %p5;
	@%p6 bra 	$L__BB1_2;
	add.s32 	%r14, %r4, -1;
	setp.lt.s32 	%p10, %r2, %r14;
$L__BB1_2:
	setp.eq.s32 	%p7, %r2, 0;
	not.pred 	%p8, %p10;
	or.pred  	%p9, %p8, %p7;
	@%p9 bra 	$L__BB1_4;
	cvta.to.global.u64 	%rd3, %rd1;
	mul.lo.s32 	%r15, %r9, %r5;
	add.s32 	%r16, %r15, %r2;
	mul.wide.s32 	%rd4, %r16, 4;
	add.s64 	%rd5, %rd3, %rd4;
	ld.global.f32 	%f5, [%rd5];
	sub.s32 	%r17, %r15, %r5;
	add.s32 	%r18, %r17, %r2;
	mul.wide.s32 	%rd6, %r18, 4;
	add.s64 	%rd7, %rd3, %rd6;
	ld.global.f32 	%f6, [%rd7];
	mul.wide.s32 	%rd8, %r5, 4;
	add.s64 	%rd9, %rd5, %rd8;
	ld.global.f32 	%f7, [%rd9];
	ld.global.f32 	%f8, [%rd5+4];
	ld.global.f32 	%f9, [%rd5+-4];
	cvt.f64.f32 	%fd1, %f5;
	mul.f32 	%f10, %f3, %f4;
	cvt.f64.f32 	%fd2, %f10;
	cvt.f64.f32 	%fd3, %f6;
	add.f64 	%fd4, %fd1, %fd1;
	sub.f64 	%fd5, %fd3, %fd4;
	cvt.f64.f32 	%fd6, %f7;
	add.f64 	%fd7, %fd5, %fd6;
	cvt.f64.f32 	%fd8, %f1;
	div.rn.f64 	%fd9, %fd7, %fd8;
	cvt.f64.f32 	%fd10, %f9;
	sub.f64 	%fd11, %fd10, %fd4;
	cvt.f64.f32 	%fd12, %f8;
	add.f64 	%fd13, %fd11, %fd12;
	cvt.f64.f32 	%fd14, %f2;
	div.rn.f64 	%fd15, %fd13, %fd14;
	add.f64 	%fd16, %fd9, %fd15;
	fma.rn.f64 	%fd17, %fd16, %fd2, %fd1;
	cvt.rn.f32.f64 	%f11, %fd17;
	mad.lo.s32 	%r19, %r2, %r5, %r9;
	cvta.to.global.u64 	%rd10, %rd2;
	mul.wide.s32 	%rd11, %r19, 4;
	add.s64 	%rd12, %rd10, %rd11;
	st.global.f32 	[%rd12], %f11;
$L__BB1_4:
	ret;

}


// ===== COMPILED SASS (sm_100) =====

	.target	sm_100

	.elftype	@"ET_EXEC"


//--------------------- .note.nv.tkinfo           --------------------------
	.section	.note.nv.tkinfo,"",@"SHT_NOTE"
	.sectionflags	@"SHF_NOTE_NV_TKINFO"
	.tkinfo
        /*0018*/ 	.word	0x00000002
        /*0030*/ 	.string	""
        /*0030*/ 	.string	"ptxas"
        /*0030*/ 	.string	"Cuda compilation tools, release 13.0, V13.0.88"
        /*0030*/ 	.string	"Build cuda_13.0.r13.0/compiler.36424714_0"
        /*0030*/ 	.string	"-arch sm_100 -m 64 "



//--------------------- .note.nv.cuinfo           --------------------------
	.section	.note.nv.cuinfo,"",@"SHT_NOTE"
	.sectionflags	@"SHF_NOTE_NV_CUINFO"
        /*0018*/ 	.short	0x0002
        /*001a*/ 	.short	0x0064
        /*001c*/ 	.short	0x0082
	.zero		2


//--------------------- .nv.info                  --------------------------
	.section	.nv.info,"",@"SHT_CUDA_INFO"
	.align	4


	//----- nvinfo : EIATTR_REGCOUNT
	.align		4
        /*0000*/ 	.byte	0x04, 0x2f
        /*0002*/ 	.short	(.L_1 - .L_0)
	.align		4
.L_0:
        /*0004*/ 	.word	index@(_Z13inicia_matriziiPf)
        /*0008*/ 	.word	0x0000000c


	//----- nvinfo : EIATTR_FRAME_SIZE
	.align		4
.L_1:
        /*000c*/ 	.byte	0x04, 0x11
        /*000e*/ 	.short	(.L_3 - .L_2)
	.align		4
.L_2:
        /*0010*/ 	.word	index@(_Z13inicia_matriziiPf)
        /*0014*/ 	.word	0x00000000


	//----- nvinfo : EIATTR_REGCOUNT
	.align		4
.L_3:
        /*0018*/ 	.byte	0x04, 0x2f
        /*001a*/ 	.short	(.L_5 - .L_4)
	.align		4
.L_4:
        /*001c*/ 	.word	index@(_Z16heat_propagationiiPfS_ffff)
        /*0020*/ 	.word	0x00000020


	//----- nvinfo : EIATTR_FRAME_SIZE
	.align		4
.L_5:
        /*0024*/ 	.byte	0x04, 0x11
        /*0026*/ 	.short	(.L_7 - .L_6)
	.align		4
.L_6:
        /*0028*/ 	.word	index@($__internal_0_$__cuda_sm20_div_rn_f64_full)
        /*002c*/ 	.word	0x00000000


	//----- nvinfo : EIATTR_FRAME_SIZE
	.align		4
.L_7:
        /*0030*/ 	.byte	0x04, 0x11
        /*0032*/ 	.short	(.L_9 - .L_8)
	.align		4
.L_8:
        /*0034*/ 	.word	index@(_Z16heat_propagationiiPfS_ffff)
        /*0038*/ 	.word	0x00000000


	//----- nvinfo : EIATTR_MIN_STACK_SIZE
	.align		4
.L_9:
        /*003c*/ 	.byte	0x04, 0x12
        /*003e*/ 	.short	(.L_11 - .L_10)
	.align		4
.L_10:
        /*0040*/ 	.word	index@(_Z16heat_propagationiiPfS_ffff)
        /*0044*/ 	.word	0x00000000


	//----- nvinfo : EIATTR_MIN_STACK_SIZE
	.align		4
.L_11:
        /*0048*/ 	.byte	0x04, 0x12
        /*004a*/ 	.short	(.L_13 - .L_12)
	.align		4
.L_12:
        /*004c*/ 	.word	index@(_Z13inicia_matriziiPf)
        /*0050*/ 	.word	0x00000000
.L_13:


//--------------------- .nv.compat                --------------------------
	.section	.nv.compat,"",@"SHT_CUDA_COMPAT_INFO"
	.align	4
        /*0000*/ 	.byte	0x02, 0x09, 0x00, 0x00, 0x02, 0x02, 0x01, 0x00, 0x02, 0x05, 0x05, 0x00, 0x03, 0x07, 0x01, 0x01
        /*0010*/ 	.byte	0x02, 0x03, 0x00, 0x00, 0x02, 0x06, 0x01, 0x00, 0x04, 0x0b, 0x08, 0x00, 0x01, 0x00, 0x00, 0x00
        /*0020*/ 	.byte	0x00, 0x00, 0x00, 0x00


//--------------------- .nv.info._Z16heat_propagationiiPfS_ffff --------------------------
	.section	.nv.info._Z16heat_propagationiiPfS_ffff,"",@"SHT_CUDA_INFO"
	.sectionflags	@""
	.align	4


	//----- nvinfo : EIATTR_CUDA_API_VERSION
	.align		4
        /*0000*/ 	.byte	0x04, 0x37
        /*0002*/ 	.short	(.L_15 - .L_14)
.L_14:
        /*0004*/ 	.word	0x00000082


	//----- nvinfo : EIATTR_KPARAM_INFO
	.align		4
.L_15:
        /*0008*/ 	.byte	0x04, 0x17
        /*000a*/ 	.short	(.L_17 - .L_16)
.L_16:
        /*000c*/ 	.word	0x00000000
        /*0010*/ 	.short	0x0007
        /*0012*/ 	.short	0x0024
        /*0014*/ 	.byte	0x00, 0xf0, 0x11, 0x00


	//----- nvinfo : EIATTR_KPARAM_INFO
	.align		4
.L_17:
        /*0018*/ 	.byte	0x04, 0x17
        /*001a*/ 	.short	(.L_19 - .L_18)
.L_18:
        /*001c*/ 	.word	0x00000000
        /*0020*/ 	.short	0x0006
        /*0022*/ 	.short	0x0020
        /*0024*/ 	.byte	0x00, 0xf0, 0x11, 0x00


	//----- nvinfo : EIATTR_KPARAM_INFO
	.align		4
.L_19:
        /*0028*/ 	.byte	0x04, 0x17
        /*002a*/ 	.short	(.L_21 - .L_20)
.L_20:
        /*002c*/ 	.word	0x00000000
        /*0030*/ 	.short	0x0005
        /*0032*/ 	.short	0x001c
        /*0034*/ 	.byte	0x00, 0xf0, 0x11, 0x00


	//----- nvinfo : EIATTR_KPARAM_INFO
	.align		4
.L_21:
        /*0038*/ 	.byte	0x04, 0x17
        /*003a*/ 	.short	(.L_23 - .L_22)
.L_22:
        /*003c*/ 	.word	0x00000000
        /*0040*/ 	.short	0x0004
        /*0042*/ 	.short	0x0018
        /*0044*/ 	.byte	0x00, 0xf0, 0x11, 0x00


	//----- nvinfo : EIATTR_KPARAM_INFO
	.align		4
.L_23:
        /*0048*/ 	.byte	0x04, 0x17
        /*004a*/ 	.short	(.L_25 - .L_24)
.L_24:
        /*004c*/ 	.word	0x00000000
        /*0050*/ 	.short	0x0003
        /*0052*/ 	.short	0x0010
        /*0054*/ 	.byte	0x00, 0xf5, 0x21, 0x00


	//----- nvinfo : EIATTR_KPARAM_INFO
	.align		4
.L_25:
        /*0058*/ 	.byte	0x04, 0x17
        /*005a*/ 	.short	(.L_27 - .L_26)
.L_26:
        /*005c*/ 	.word	0x00000000
        /*0060*/ 	.short	0x0002
        /*0062*/ 	.short	0x0008
        /*0064*/ 	.byte	0x00, 0xf5, 0x21, 0x00


	//----- nvinfo : EIATTR_KPARAM_INFO
	.align		4
.L_27:
        /*0068*/ 	.byte	0x04, 0x17
        /*006a*/ 	.short	(.L_29 - .L_28)
.L_28:
        /*006c*/ 	.word	0x00000000
        /*0070*/ 	.short	0x0001
        /*0072*/ 	.short	0x0004
        /*0074*/ 	.byte	0x00, 0xf0, 0x11, 0x00


	//----- nvinfo : EIATTR_KPARAM_INFO
	.align		4
.L_29:
        /*0078*/ 	.byte	0x04, 0x17
        /*007a*/ 	.short	(.L_31 - .L_30)
.L_30:
        /*007c*/ 	.word	0x00000000
        /*0080*/ 	.short	0x0000
        /*0082*/ 	.short	0x0000
        /*0084*/ 	.byte	0x00, 0xf0, 0x11, 0x00


	//----- nvinfo : EIATTR_SPARSE_MMA_MASK
	.align		4
.L_31:
        /*0088*/ 	.byte	0x03, 0x50
        /*008a*/ 	.short	0x0000


	//----- nvinfo : EIATTR_MAXREG_COUNT
	.align		4
        /*008c*/ 	.byte	0x03, 0x1b
        /*008e*/ 	.short	0x00ff


	//----- nvinfo : EIATTR_MERCURY_ISA_VERSION
	.align		4
        /*0090*/ 	.byte	0x03, 0x5f
        /*0092*/ 	.short	0x0101


	//----- nvinfo : EIATTR_VRC_CTA_INIT_COUNT
	.align		4
        /*0094*/ 	.byte	0x02, 0x4a
	.zero		1
	.zero		1


	//----- nvinfo : EIATTR_EXIT_INSTR_OFFSETS
	.align		4
        /*0098*/ 	.byte	0x04, 0x1c
        /*009a*/ 	.short	(.L_33 - .L_32)


	//   ....[0]....
.L_32:
        /*009c*/ 	.word	0x00000110


	//   ....[1]....
        /*00a0*/ 	.word	0x00000620


	//----- nvinfo : EIATTR_CRS_STACK_SIZE
	.align		4
.L_33:
        /*00a4*/ 	.byte	0x04, 0x1e
        /*00a6*/ 	.short	(.L_35 - .L_34)
.L_34:
        /*00a8*/ 	.word	0x00000000


	//----- nvinfo : EIATTR_CBANK_PARAM_SIZE
	.align		4
.L_35:
        /*00ac*/ 	.byte	0x03, 0x19
        /*00ae*/ 	.short	0x0028


	//----- nvinfo : EIATTR_PARAM_CBANK
	.align		4
        /*00b0*/ 	.byte	0x04, 0x0a
        /*00b2*/ 	.short	(.L_37 - .L_36)
	.align		4
.L_36:
        /*00b4*/ 	.word	index@(.nv.constant0._Z16heat_propagationiiPfS_ffff)
        /*00b8*/ 	.short	0x0380
        /*00ba*/ 	.short	0x0028


	//----- nvinfo : EIATTR_SW_WAR
	.align		4
.L_37:
        /*00bc*/ 	.byte	0x04, 0x36
        /*00be*/ 	.short	(.L_39 - .L_38)
.L_38:
        /*00c0*/ 	.word	0x00000008
.L_39:


//--------------------- .nv.info._Z13inicia_matriziiPf --------------------------
	.section	.nv.info._Z13inicia_matriziiPf,"",@"SHT_CUDA_INFO"
	.sectionflags	@""
	.align	4


	//----- nvinfo : EIATTR_CUDA_API_VERSION
	.align		4
        /*0000*/ 	.byte	0x04, 0x37
        /*0002*/ 	.short	(.L_41 - .L_40)
.L_40:
        /*0004*/ 	.word	0x00000082


	//----- nvinfo : EIATTR_KPARAM_INFO
	.align		4
.L_41:
        /*0008*/ 	.byte	0x04, 0x17
        /*000a*/ 	.short	(.L_43 - .L_42)
.L_42:
        /*000c*/ 	.word	0x00000000
        /*0010*/ 	.short	0x0002
        /*0012*/ 	.short	0x0008
        /*0014*/ 	.byte	0x00, 0xf5, 0x21, 0x00


	//----- nvinfo : EIATTR_KPARAM_INFO
	.align		4
.L_43:
        /*0018*/ 	.byte	0x04, 0x17
        /*001a*/ 	.short	(.L_45 - .L_44)
.L_44:
        /*001c*/ 	.word	0x00000000
        /*0020*/ 	.short	0x0001
        /*0022*/ 	.short	0x0004
        /*0024*/ 	.byte	0x00, 0xf0, 0x11, 0x00


	//----- nvinfo : EIATTR_KPARAM_INFO
	.align		4
.L_45:
        /*0028*/ 	.byte	0x04, 0x17
        /*002a*/ 	.short	(.L_47 - .L_46)
.L_46:
        /*002c*/ 	.word	0x00000000
        /*0030*/ 	.short	0x0000
        /*0032*/ 	.short	0x0000
        /*0034*/ 	.byte	0x00, 0xf0, 0x11, 0x00


	//----- nvinfo : EIATTR_SPARSE_MMA_MASK
	.align		4
.L_47:
        /*0038*/ 	.byte	0x03, 0x50
        /*003a*/ 	.short	0x0000


	//----- nvinfo : EIATTR_MAXREG_COUNT
	.align		4
        /*003c*/ 	.byte	0x03, 0x1b
        /*003e*/ 	.short	0x00ff


	//----- nvinfo : EIATTR_MERCURY_ISA_VERSION
	.align		4
        /*0040*/ 	.byte	0x03, 0x5f
        /*0042*/ 	.short	0x0101


	//----- nvinfo : EIATTR_VRC_CTA_INIT_COUNT
	.align		4
        /*0044*/ 	.byte	0x02, 0x4a
	.zero		1
	.zero		1


	//----- nvinfo : EIATTR_EXIT_INSTR_OFFSETS
	.align		4
        /*0048*/ 	.byte	0x04, 0x1c
        /*004a*/ 	.short	(.L_49 - .L_48)


	//   ....[0]....
.L_48:
        /*004c*/ 	.word	0x000000c0


	//   ....[1]....
        /*0050*/ 	.word	0x00000200


	//   ....[2]....
        /*0054*/ 	.word	0x00000260


	//----- nvinfo : EIATTR_CBANK_PARAM_SIZE
	.align		4
.L_49:
        /*0058*/ 	.byte	0x03, 0x19
        /*005a*/ 	.short	0x0010


	//----- nvinfo : EIATTR_PARAM_CBANK
	.align		4
        /*005c*/ 	.byte	0x04, 0x0a
        /*005e*/ 	.short	(.L_51 - .L_50)
	.align		4
.L_50:
        /*0060*/ 	.word	index@(.nv.constant0._Z13inicia_matriziiPf)
        /*0064*/ 	.short	0x0380
        /*0066*/ 	.short	0x0010


	//----- nvinfo : EIATTR_SW_WAR
	.align		4
.L_51:
        /*0068*/ 	.byte	0x04, 0x36
        /*006a*/ 	.short	(.L_53 - .L_52)
.L_52:
        /*006c*/ 	.word	0x00000008
.L_53:


//--------------------- .nv.callgraph             --------------------------
	.section	.nv.callgraph,"",@"SHT_CUDA_CALLGRAPH"
	.align	4
	.sectionentsize	8
	.align		4
        /*0000*/ 	.word	0x00000000
	.align		4
        /*0004*/ 	.word	0xffffffff
	.align		4
        /*0008*/ 	.word	0x00000000
	.align		4
        /*000c*/ 	.word	0xfffffffe
	.align		4
        /*0010*/ 	.word	0x00000000
	.align		4
        /*0014*/ 	.word	0xfffffffd
	.align		4
        /*0018*/ 	.word	0x00000000
	.align		4
        /*001c*/ 	.word	0xfffffffc


//--------------------- .text._Z16heat_propagationiiPfS_ffff --------------------------
	.section	.text._Z16heat_propagationiiPfS_ffff,"ax",@progbits
	.align	128
        .global         _Z16heat_propagationiiPfS_ffff
        .type           _Z16heat_propagationiiPfS_ffff,@function
        .size           _Z16heat_propagationiiPfS_ffff,(.L_x_11 - _Z16heat_propagationiiPfS_ffff)
        .other          _Z16heat_propagationiiPfS_ffff,@"STO_CUDA_ENTRY STV_DEFAULT"
_Z16heat_propagationiiPfS_ffff:
.text._Z16heat_propagationiiPfS_ffff:
[----:B------:R-:W-:Y:S01]  /*0000*/  LDC R1, c[0x0][0x37c] ;  /* 0x0000df00ff017b82 */ /* 0x000fe20000000800 */
[----:B------:R-:W0:Y:S07]  /*0010*/  S2R R5, SR_CTAID.X ;  /* 0x0000000000057919 */ /* 0x000e2e0000002500 */
[----:B------:R-:W1:Y:S01]  /*0020*/  LDC R12, c[0x0][0x380] ;  /* 0x0000e000ff0c7b82 */ /* 0x000e620000000800 */
[----:B------:R-:W0:Y:S01]  /*0030*/  LDCU UR4, c[0x0][0x360] ;  /* 0x00006c00ff0477ac */ /* 0x000e220008000800 */
[----:B------:R-:W0:Y:S01]  /*0040*/  S2R R0, SR_TID.X ;  /* 0x0000000000007919 */ /* 0x000e220000002100 */
[----:B------:R-:W2:Y:S01]  /*0050*/  S2R R3, SR_TID.Y ;  /* 0x0000000000037919 */ /* 0x000ea20000002200 */
[----:B0-----:R-:W-:Y:S01]  /*0060*/  IMAD R5, R5, UR4, R0 ;  /* 0x0000000405057c24 */ /* 0x001fe2000f8e0200 */
[----:B------:R-:W2:Y:S01]  /*0070*/  LDCU UR4, c[0x0][0x364] ;  /* 0x00006c80ff0477ac */ /* 0x000ea20008000800 */
[----:B-1----:R-:W-:-:S05]  /*0080*/  VIADD R0, R12, 0xffffffff ;  /* 0xffffffff0c007836 */ /* 0x002fca0000000000 */
[C---:B------:R-:W-:Y:S02]  /*0090*/  ISETP.GE.AND P0, PT, R5.reuse, R0, PT ;  /* 0x000000000500720c */ /* 0x040fe40003f06270 */
[----:B------:R-:W2:Y:S02]  /*00a0*/  S2R R0, SR_CTAID.Y ;  /* 0x0000000000007919 */ /* 0x000ea40000002600 */
[----:B------:R-:W-:-:S13]  /*00b0*/  ISETP.LT.OR P0, PT, R5, 0x1, P0 ;  /* 0x000000010500780c */ /* 0x000fda0000701670 */
[----:B------:R-:W0:Y:S01]  /*00c0*/  @!P0 LDC R2, c[0x0][0x384] ;  /* 0x0000e100ff028b82 */ /* 0x000e220000000800 */
[----:B--2---:R-:W-:Y:S02]  /*00d0*/  IMAD R0, R0, UR4, R3 ;  /* 0x0000000400007c24 */ /* 0x004fe4000f8e0203 */
[----:B0-----:R-:W-:-:S05]  /*00e0*/  @!P0 VIADD R3, R2, 0xffffffff ;  /* 0xffffffff02038836 */ /* 0x001fca0000000000 */
[----:B------:R-:W-:-:S04]  /*00f0*/  ISETP.LT.AND P0, PT, R0, R3, !P0 ;  /* 0x000000030000720c */ /* 0x000fc80004701270 */
[----:B------:R-:W-:-:S13]  /*0100*/  ISETP.EQ.OR P0, PT, R0, RZ, !P0 ;  /* 0x000000ff0000720c */ /* 0x000fda0004702670 */
[----:B------:R-:W-:Y:S05]  /*0110*/  @P0 EXIT ;  /* 0x000000000000094d */ /* 0x000fea0003800000 */
[----:B------:R-:W0:Y:S01]  /*0120*/  LDC.64 R10, c[0x0][0x388] ;  /* 0x0000e200ff0a7b82 */ /* 0x000e220000000a00 */
[----:B------:R-:W1:Y:S01]  /*0130*/  LDCU.64 UR4, c[0x0][0x358] ;  /* 0x00006b00ff0477ac */ /* 0x000e620008000a00 */
[CC--:B------:R-:W-:Y:S02]  /*0140*/  IMAD R3, R5.reuse, R12.reuse, R0 ;  /* 0x0000000c05037224 */ /* 0x0c0fe400078e0200 */
[----:B------:R-:W-:Y:S01]  /*0150*/  IMAD R7, R5, R12, -R12 ;  /* 0x0000000c05077224 */ /* 0x000fe200078e0a0c */
[----:B------:R-:W2:Y:S03]  /*0160*/  LDCU UR6, c[0x0][0x398] ;  /* 0x00007300ff0677ac */ /* 0x000ea60008000800 */
[----:B------:R-:W-:Y:S02]  /*0170*/  IMAD.IADD R7, R0, 0x1, R7 ;  /* 0x0000000100077824 */ /* 0x000fe400078e0207 */
[----:B0-----:R-:W-:-:S05]  /*0180*/  IMAD.WIDE R2, R3, 0x4, R10 ;  /* 0x0000000403027825 */ /* 0x001fca00078e020a */
[----:B-1----:R-:W3:Y:S01]  /*0190*/  LDG.E R8, desc[UR4][R2.64] ;  /* 0x0000000402087981 */ /* 0x002ee2000c1e1900 */
[----:B------:R-:W-:-:S03]  /*01a0*/  IMAD.WIDE R10, R7, 0x4, R10 ;  /* 0x00000004070a7825 */ /* 0x000fc600078e020a */
[----:B------:R-:W5:Y:S01]  /*01b0*/  LDG.E R26, desc[UR4][R2.64+0x4] ;  /* 0x00000404021a7981 */ /* 0x000f62000c1e1900 */
[----:B------:R-:W-:-:S03]  /*01c0*/  IMAD.WIDE R12, R12, 0x4, R2 ;  /* 0x000000040c0c7825 */ /* 0x000fc600078e0202 */
[----:B------:R-:W4:Y:S04]  /*01d0*/  LDG.E R4, desc[UR4][R10.64] ;  /* 0x000000040a047981 */ /* 0x000f28000c1e1900 */
[----:B------:R0:W4:Y:S01]  /*01e0*/  LDG.E R18, desc[UR4][R12.64] ;  /* 0x000000040c127981 */ /* 0x000122000c1e1900 */
[----:B--2---:R-:W1:Y:S01]  /*01f0*/  F2F.F64.F32 R6, UR6 ;  /* 0x0000000600067d10 */ /* 0x004e620008201800 */
[----:B------:R-:W-:Y:S02]  /*0200*/  IMAD.MOV.U32 R14, RZ, RZ, 0x1 ;  /* 0x00000001ff0e7424 */ /* 0x000fe400078e00ff */
[----:B------:R2:W5:Y:S05]  /*0210*/  LDG.E R28, desc[UR4][R2.64+-0x4] ;  /* 0xfffffc04021c7981 */ /* 0x00056a000c1e1900 */
[----:B-1----:R-:W1:Y:S02]  /*0220*/  MUFU.RCP64H R15, R7 ;  /* 0x00000007000f7308 */ /* 0x002e640000001800 */
[----:B-1----:R-:W-:-:S08]  /*0230*/  DFMA R16, -R6, R14, 1 ;  /* 0x3ff000000610742b */ /* 0x002fd0000000010e */
[----:B------:R-:W-:-:S08]  /*0240*/  DFMA R16, R16, R16, R16 ;  /* 0x000000101010722b */ /* 0x000fd00000000010 */
[----:B------:R-:W-:-:S08]  /*0250*/  DFMA R16, R14, R16, R14 ;  /* 0x000000100e10722b */ /* 0x000fd0000000000e */
[----:B0-----:R-:W-:-:S08]  /*0260*/  DFMA R12, -R6, R16, 1 ;  /* 0x3ff00000060c742b */ /* 0x001fd00000000110 */
[----:B------:R-:W-:Y:S01]  /*0270*/  DFMA R12, R16, R12, R16 ;  /* 0x0000000c100c722b */ /* 0x000fe20000000010 */
[----:B------:R-:W-:Y:S01]  /*0280*/  BSSY.RECONVERGENT B0, `(.L_x_0) ;  /* 0x0000012000007945 */ /* 0x000fe20003800200 */
[----:B---3--:R-:W0:Y:S08]  /*0290*/  F2F.F64.F32 R8, R8 ;  /* 0x0000000800087310 */ /* 0x008e300000201800 */
[----:B----4-:R-:W1:Y:S01]  /*02a0*/  F2F.F64.F32 R10, R4 ;  /* 0x00000004000a7310 */ /* 0x010e620000201800 */
[----:B0-----:R-:W-:-:S07]  /*02b0*/  DADD R24, R8, R8 ;  /* 0x0000000008187229 */ /* 0x001fce0000000008 */
[----:B--2---:R-:W0:Y:S01]  /*02c0*/  F2F.F64.F32 R2, R18 ;  /* 0x0000001200027310 */ /* 0x004e220000201800 */
[----:B-1----:R-:W-:-:S08]  /*02d0*/  DADD R10, R10, -R24 ;  /* 0x000000000a0a7229 */ /* 0x002fd00000000818 */
[----:B0-----:R-:W-:-:S08]  /*02e0*/  DADD R14, R10, R2 ;  /* 0x000000000a0e7229 */ /* 0x001fd00000000002 */
[----:B------:R-:W-:-:S08]  /*02f0*/  DMUL R2, R14, R12 ;  /* 0x0000000c0e027228 */ /* 0x000fd00000000000 */
[----:B------:R-:W-:-:S08]  /*0300*/  DFMA R10, -R6, R2, R14 ;  /* 0x00000002060a722b */ /* 0x000fd0000000010e */
[----:B------:R-:W-:Y:S01]  /*0310*/  DFMA R2, R12, R10, R2 ;  /* 0x0000000a0c02722b */ /* 0x000fe20000000002 */
[----:B------:R-:W-:-:S09]  /*0320*/  FSETP.GEU.AND P1, PT, |R15|, 6.5827683646048100446e-37, PT ;  /* 0x036000000f00780b */ /* 0x000fd20003f2e200 */
[----:B------:R-:W-:-:S05]  /*0330*/  FFMA R4, RZ, R7, R3 ;  /* 0x00000007ff047223 */ /* 0x000fca0000000003 */
[----:B------:R-:W-:-:S13]  /*0340*/  FSETP.GT.AND P0, PT, |R4|, 1.469367938527859385e-39, PT ;  /* 0x001000000400780b */ /* 0x000fda0003f04200 */
[----:B------:R-:W-:Y:S05]  /*0350*/  @P0 BRA P1, `(.L_x_1) ;  /* 0x0000000000100947 */ /* 0x000fea0000800000 */
[----:B------:R-:W-:-:S07]  /*0360*/  MOV R4, 0x380 ;  /* 0x0000038000047802 */ /* 0x000fce0000000f00 */
[----:B-----5:R-:W-:Y:S05]  /*0370*/  CALL.REL.NOINC `($__internal_0_$__cuda_sm20_div_rn_f64_full) ;  /* 0x0000000000ac7944 */ /* 0x020fea0003c00000 */
[----:B------:R-:W-:Y:S02]  /*0380*/  IMAD.MOV.U32 R2, RZ, RZ, R10 ;  /* 0x000000ffff027224 */ /* 0x000fe400078e000a */
[----:B------:R-:W-:-:S07]  /*0390*/  IMAD.MOV.U32 R3, RZ, RZ, R11 ;  /* 0x000000ffff037224 */ /* 0x000fce00078e000b */
.L_x_1:
[----:B------:R-:W-:Y:S05]  /*03a0*/  BSYNC.RECONVERGENT B0 ;  /* 0x0000000000007941 */ /* 0x000fea0003800200 */
.L_x_0:
[----:B------:R-:W0:Y:S01]  /*03b0*/  LDCU UR6, c[0x0][0x39c] ;  /* 0x00007380ff0677ac */ /* 0x000e220008000800 */
[----:B------:R-:W-:Y:S01]  /*03c0*/  IMAD.MOV.U32 R6, RZ, RZ, 0x1 ;  /* 0x00000001ff067424 */ /* 0x000fe200078e00ff */
[----:B-----5:R-:W1:Y:S01]  /*03d0*/  F2F.F64.F32 R28, R28 ;  /* 0x0000001c001c7310 */ /* 0x020e620000201800 */
[----:B------:R-:W-:Y:S07]  /*03e0*/  BSSY.RECONVERGENT B0, `(.L_x_2) ;  /* 0x000001b000007945 */ /* 0x000fee0003800200 */
[----:B------:R-:W2:Y:S01]  /*03f0*/  F2F.F64.F32 R26, R26 ;  /* 0x0000001a001a7310 */ /* 0x000ea20000201800 */
[----:B-1----:R-:W-:-:S07]  /*0400*/  DADD R14, -R24, R28 ;  /* 0x00000000180e7229 */ /* 0x002fce000000011c */
[----:B0-----:R-:W0:Y:S01]  /*0410*/  F2F.F64.F32 R10, UR6 ;  /* 0x00000006000a7d10 */ /* 0x001e220008201800 */
[----:B------:R-:W1:Y:S01]  /*0420*/  LDC.64 R24, c[0x0][0x3a0] ;  /* 0x0000e800ff187b82 */ /* 0x000e620000000a00 */
[----:B--2---:R-:W-:-:S06]  /*0430*/  DADD R14, R14, R26 ;  /* 0x000000000e0e7229 */ /* 0x004fcc000000001a */
[----:B0-----:R-:W0:Y:S04]  /*0440*/  MUFU.RCP64H R7, R11 ;  /* 0x0000000b00077308 */ /* 0x001e280000001800 */
[----:B------:R-:W-:Y:S01]  /*0450*/  FSETP.GEU.AND P1, PT, |R15|, 6.5827683646048100446e-37, PT ;  /* 0x036000000f00780b */ /* 0x000fe20003f2e200 */
[----:B-1----:R-:W-:-:S06]  /*0460*/  FMUL R24, R24, R25 ;  /* 0x0000001918187220 */ /* 0x002fcc0000400000 */
[----:B------:R-:W1:Y:S01]  /*0470*/  F2F.F64.F32 R24, R24 ;  /* 0x0000001800187310 */ /* 0x000e620000201800 */
[----:B0-----:R-:W-:-:S08]  /*0480*/  DFMA R12, -R10, R6, 1 ;  /* 0x3ff000000a0c742b */ /* 0x001fd00000000106 */
[----:B------:R-:W-:-:S08]  /*0490*/  DFMA R12, R12, R12, R12 ;  /* 0x0000000c0c0c722b */ /* 0x000fd0000000000c */
[----:B------:R-:W-:-:S08]  /*04a0*/  DFMA R12, R6, R12, R6 ;  /* 0x0000000c060c722b */ /* 0x000fd00000000006 */
[----:B------:R-:W-:-:S08]  /*04b0*/  DFMA R6, -R10, R12, 1 ;  /* 0x3ff000000a06742b */ /* 0x000fd0000000010c */
[----:B------:R-:W-:-:S08]  /*04c0*/  DFMA R6, R12, R6, R12 ;  /* 0x000000060c06722b */ /* 0x000fd0000000000c */
[----:B------:R-:W-:-:S08]  /*04d0*/  DMUL R12, R14, R6 ;  /* 0x000000060e0c7228 */ /* 0x000fd00000000000 */
[----:B------:R-:W-:-:S08]  /*04e0*/  DFMA R16, -R10, R12, R14 ;  /* 0x0000000c0a10722b */ /* 0x000fd0000000010e */
[----:B------:R-:W-:-:S10]  /*04f0*/  DFMA R6, R6, R16, R12 ;  /* 0x000000100606722b */ /* 0x000fd4000000000c */
[----:B------:R-:W-:-:S05]  /*0500*/  FFMA R4, RZ, R11, R7 ;  /* 0x0000000bff047223 */ /* 0x000fca0000000007 */
[----:B------:R-:W-:-:S13]  /*0510*/  FSETP.GT.AND P0, PT, |R4|, 1.469367938527859385e-39, PT ;  /* 0x001000000400780b */ /* 0x000fda0003f04200 */
[----:B-1----:R-:W-:Y:S05]  /*0520*/  @P0 BRA P1, `(.L_x_3) ;  /* 0x0000000000180947 */ /* 0x002fea0000800000 */
[----:B------:R-:W-:Y:S01]  /*0530*/  IMAD.MOV.U32 R6, RZ, RZ, R10 ;  /* 0x000000ffff067224 */ /* 0x000fe200078e000a */
[----:B------:R-:W-:Y:S01]  /*0540*/  MOV R4, 0x570 ;  /* 0x0000057000047802 */ /* 0x000fe20000000f00 */
[----:B------:R-:W-:-:S07]  /*0550*/  IMAD.MOV.U32 R7, RZ, RZ, R11 ;  /* 0x000000ffff077224 */ /* 0x000fce00078e000b */
[----:B------:R-:W-:Y:S05]  /*0560*/  CALL.REL.NOINC `($__internal_0_$__cuda_sm20_div_rn_f64_full) ;  /* 0x0000000000307944 */ /* 0x000fea0003c00000 */
[----:B------:R-:W-:Y:S02]  /*0570*/  IMAD.MOV.U32 R6, RZ, RZ, R10 ;  /* 0x000000ffff067224 */ /* 0x000fe400078e000a */
[----:B------:R-:W-:-:S07]  /*0580*/  IMAD.MOV.U32 R7, RZ, RZ, R11 ;  /* 0x000000ffff077224 */ /* 0x000fce00078e000b */
.L_x_3:
[----:B------:R-:W-:Y:S05]  /*0590*/  BSYNC.RECONVERGENT B0 ;  /* 0x0000000000007941 */ /* 0x000fea0003800200 */
.L_x_2:
[----:B------:R-:W-:Y:S01]  /*05a0*/  DADD R2, R6, R2 ;  /* 0x0000000006027229 */ /* 0x000fe20000000002 */
[----:B------:R-:W0:Y:S01]  /*05b0*/  LDCU UR6, c[0x0][0x380] ;  /* 0x00007000ff0677ac */ /* 0x000e220008000800 */
[----:B------:R-:W1:Y:S06]  /*05c0*/  LDC.64 R6, c[0x0][0x390] ;  /* 0x0000e400ff067b82 */ /* 0x000e6c0000000a00 */
[----:B------:R-:W-:-:S10]  /*05d0*/  DFMA R2, R2, R24, R8 ;  /* 0x000000180202722b */ /* 0x000fd40000000008 */
[----:B------:R-:W2:Y:S01]  /*05e0*/  F2F.F32.F64 R3, R2 ;  /* 0x0000000200037310 */ /* 0x000ea20000301000 */
[----:B0-----:R-:W-:-:S04]  /*05f0*/  IMAD R5, R0, UR6, R5 ;  /* 0x0000000600057c24 */ /* 0x001fc8000f8e0205 */
[----:B-1----:R-:W-:-:S05]  /*0600*/  IMAD.WIDE R4, R5, 0x4, R6 ;  /* 0x0000000405047825 */ /* 0x002fca00078e0206 */
[----:B--2---:R-:W-:Y:S01]  /*0610*/  STG.E desc[UR4][R4.64], R3 ;  /* 0x0000000304007986 */ /* 0x004fe2000c101904 */
[----:B------:R-:W-:Y:S05]  /*0620*/  EXIT ;  /* 0x000000000000794d */ /* 0x000fea0003800000 */
        .weak           $__internal_0_$__cuda_sm20_div_rn_f64_full
        .type           $__internal_0_$__cuda_sm20_div_rn_f64_full,@function
        .size           $__internal_0_$__cuda_sm20_div_rn_f64_full,(.L_x_11 - $__internal_0_$__cuda_sm20_div_rn_f64_full)
$__internal_0_$__cuda_sm20_div_rn_f64_full:
[C---:B------:R-:W-:Y:S01]  /*0630*/  FSETP.GEU.AND P0, PT, |R7|.reuse, 1.469367938527859385e-39, PT ;  /* 0x001000000700780b */ /* 0x040fe20003f0e200 */
[--C-:B------:R-:W-:Y:S01]  /*0640*/  IMAD.MOV.U32 R12, RZ, RZ, R6.reuse ;  /* 0x000000ffff0c7224 */ /* 0x100fe200078e0006 */
[----:B------:R-:W-:Y:S01]  /*0650*/  LOP3.LUT R10, R7, 0x800fffff, RZ, 0xc0, !PT ;  /* 0x800fffff070a7812 */ /* 0x000fe200078ec0ff */
[----:B------:R-:W-:Y:S01]  /*0660*/  IMAD.MOV.U32 R13, RZ, RZ, R7 ;  /* 0x000000ffff0d7224 */ /* 0x000fe200078e0007 */
[C---:B------:R-:W-:Y:S01]  /*0670*/  FSETP.GEU.AND P2, PT, |R15|.reuse, 1.469367938527859385e-39, PT ;  /* 0x001000000f00780b */ /* 0x040fe20003f4e200 */
[----:B------:R-:W-:Y:S01]  /*0680*/  IMAD.MOV.U32 R16, RZ, RZ, 0x1 ;  /* 0x00000001ff107424 */ /* 0x000fe200078e00ff */
[----:B------:R-:W-:Y:S01]  /*0690*/  LOP3.LUT R11, R10, 0x3ff00000, RZ, 0xfc, !PT ;  /* 0x3ff000000a0b7812 */ /* 0x000fe200078efcff */
[----:B------:R-:W-:Y:S01]  /*06a0*/  IMAD.MOV.U32 R10, RZ, RZ, R6 ;  /* 0x000000ffff0a7224 */ /* 0x000fe200078e0006 */
[----:B------:R-:W-:Y:S01]  /*06b0*/  LOP3.LUT R6, R15, 0x7ff00000, RZ, 0xc0, !PT ;  /* 0x7ff000000f067812 */ /* 0x000fe200078ec0ff */
[----:B------:R-:W-:Y:S01]  /*06c0*/  BSSY.RECONVERGENT B1, `(.L_x_4) ;  /* 0x0000050000017945 */ /* 0x000fe20003800200 */
[----:B------:R-:W-:Y:S01]  /*06d0*/  LOP3.LUT R27, R7, 0x7ff00000, RZ, 0xc0, !PT ;  /* 0x7ff00000071b7812 */ /* 0x000fe200078ec0ff */
[----:B------:R-:W-:-:S02]  /*06e0*/  IMAD.MOV.U32 R7, RZ, RZ, 0x1ca00000 ;  /* 0x1ca00000ff077424 */ /* 0x000fc400078e00ff */
[----:B------:R-:W-:Y:S01]  /*06f0*/  @!P0 DMUL R10, R12, 8.98846567431157953865e+307 ;  /* 0x7fe000000c0a8828 */ /* 0x000fe20000000000 */
[----:B------:R-:W-:-:S03]  /*0700*/  ISETP.GE.U32.AND P1, PT, R6, R27, PT ;  /* 0x0000001b0600720c */ /* 0x000fc60003f26070 */
[----:B------:R-:W-:Y:S02]  /*0710*/  @!P2 LOP3.LUT R19, R13, 0x7ff00000, RZ, 0xc0, !PT ;  /* 0x7ff000000d13a812 */ /* 0x000fe400078ec0ff */
[----:B------:R-:W0:Y:S02]  /*0720*/  MUFU.RCP64H R17, R11 ;  /* 0x0000000b00117308 */ /* 0x000e240000001800 */
[----:B------:R-:W-:Y:S02]  /*0730*/  @!P2 ISETP.GE.U32.AND P3, PT, R6, R19, PT ;  /* 0x000000130600a20c */ /* 0x000fe40003f66070 */
[----:B------:R-:W-:Y:S02]  /*0740*/  @!P0 LOP3.LUT R27, R11, 0x7ff00000, RZ, 0xc0, !PT ;  /* 0x7ff000000b1b8812 */ /* 0x000fe400078ec0ff */
[----:B------:R-:W-:-:S04]  /*0750*/  @!P2 SEL R19, R7, 0x63400000, !P3 ;  /* 0x634000000713a807 */ /* 0x000fc80005800000 */
[----:B------:R-:W-:-:S04]  /*0760*/  @!P2 LOP3.LUT R22, R19, 0x80000000, R15, 0xf8, !PT ;  /* 0x800000001316a812 */ /* 0x000fc800078ef80f */
[----:B------:R-:W-:Y:S01]  /*0770*/  @!P2 LOP3.LUT R23, R22, 0x100000, RZ, 0xfc, !PT ;  /* 0x001000001617a812 */ /* 0x000fe200078efcff */
[----:B------:R-:W-:Y:S01]  /*0780*/  @!P2 IMAD.MOV.U32 R22, RZ, RZ, RZ ;  /* 0x000000ffff16a224 */ /* 0x000fe200078e00ff */
[----:B0-----:R-:W-:-:S08]  /*0790*/  DFMA R20, R16, -R10, 1 ;  /* 0x3ff000001014742b */ /* 0x001fd0000000080a */
[----:B------:R-:W-:-:S08]  /*07a0*/  DFMA R20, R20, R20, R20 ;  /* 0x000000141414722b */ /* 0x000fd00000000014 */
[----:B------:R-:W-:Y:S01]  /*07b0*/  DFMA R20, R16, R20, R16 ;  /* 0x000000141014722b */ /* 0x000fe20000000010 */
[----:B------:R-:W-:Y:S01]  /*07c0*/  SEL R17, R7, 0x63400000, !P1 ;  /* 0x6340000007117807 */ /* 0x000fe20004800000 */
[----:B------:R-:W-:-:S03]  /*07d0*/  IMAD.MOV.U32 R16, RZ, RZ, R14 ;  /* 0x000000ffff107224 */ /* 0x000fc600078e000e */
[----:B------:R-:W-:-:S03]  /*07e0*/  LOP3.LUT R17, R17, 0x800fffff, R15, 0xf8, !PT ;  /* 0x800fffff11117812 */ /* 0x000fc600078ef80f */
[----:B------:R-:W-:-:S03]  /*07f0*/  DFMA R18, R20, -R10, 1 ;  /* 0x3ff000001412742b */ /* 0x000fc6000000080a */
[----:B------:R-:W-:-:S05]  /*0800*/  @!P2 DFMA R16, R16, 2, -R22 ;  /* 0x400000001010a82b */ /* 0x000fca0000000816 */
[----:B------:R-:W-:-:S08]  /*0810*/  DFMA R18, R20, R18, R20 ;  /* 0x000000121412722b */ /* 0x000fd00000000014 */
[----:B------:R-:W-:-:S08]  /*0820*/  DMUL R20, R18, R16 ;  /* 0x0000001012147228 */ /* 0x000fd00000000000 */
[----:B------:R-:W-:-:S08]  /*0830*/  DFMA R22, R20, -R10, R16 ;  /* 0x8000000a1416722b */ /* 0x000fd00000000010 */
[----:B------:R-:W-:Y:S01]  /*0840*/  DFMA R22, R18, R22, R20 ;  /* 0x000000161216722b */ /* 0x000fe20000000014 */
[----:B------:R-:W-:Y:S01]  /*0850*/  IMAD.MOV.U32 R18, RZ, RZ, R6 ;  /* 0x000000ffff127224 */ /* 0x000fe200078e0006 */
[----:B------:R-:W-:Y:S01]  /*0860*/  @!P2 LOP3.LUT R18, R17, 0x7ff00000, RZ, 0xc0, !PT ;  /* 0x7ff000001112a812 */ /* 0x000fe200078ec0ff */
[----:B------:R-:W-:-:S03]  /*0870*/  VIADD R20, R27, 0xffffffff ;  /* 0xffffffff1b147836 */ /* 0x000fc60000000000 */
[----:B------:R-:W-:-:S04]  /*0880*/  IADD3 R19, PT, PT, R18, -0x1, RZ ;  /* 0xffffffff12137810 */ /* 0x000fc80007ffe0ff */
[----:B------:R-:W-:-:S04]  /*0890*/  ISETP.GT.U32.AND P0, PT, R19, 0x7feffffe, PT ;  /* 0x7feffffe1300780c */ /* 0x000fc80003f04070 */
[----:B------:R-:W-:-:S13]  /*08a0*/  ISETP.GT.U32.OR P0, PT, R20, 0x7feffffe, P0 ;  /* 0x7feffffe1400780c */ /* 0x000fda0000704470 */
[----:B------:R-:W-:Y:S05]  /*08b0*/  @P0 BRA `(.L_x_5) ;  /* 0x00000000006c0947 */ /* 0x000fea0003800000 */
[----:B------:R-:W-:-:S04]  /*08c0*/  LOP3.LUT R15, R13, 0x7ff00000, RZ, 0xc0, !PT ;  /* 0x7ff000000d0f7812 */ /* 0x000fc800078ec0ff */
[CC--:B------:R-:W-:Y:S02]  /*08d0*/  VIADDMNMX R14, R6.reuse, -R15.reuse, 0xb9600000, !PT ;  /* 0xb9600000060e7446 */ /* 0x0c0fe4000780090f */
[----:B------:R-:W-:Y:S02]  /*08e0*/  ISETP.GE.U32.AND P0, PT, R6, R15, PT ;  /* 0x0000000f0600720c */ /* 0x000fe40003f06070 */
[----:B------:R-:W-:Y:S02]  /*08f0*/  VIMNMX R14, PT, PT, R14, 0x46a00000, PT ;  /* 0x46a000000e0e7848 */ /* 0x000fe40003fe0100 */
[----:B------:R-:W-:-:S05]  /*0900*/  SEL R7, R7, 0x63400000, !P0 ;  /* 0x6340000007077807 */ /* 0x000fca0004000000 */
[----:B------:R-:W-:Y:S02]  /*0910*/  IMAD.IADD R18, R14, 0x1, -R7 ;  /* 0x000000010e127824 */ /* 0x000fe400078e0a07 */
[----:B------:R-:W-:Y:S02]  /*0920*/  IMAD.MOV.U32 R14, RZ, RZ, RZ ;  /* 0x000000ffff0e7224 */ /* 0x000fe400078e00ff */
[----:B------:R-:W-:-:S06]  /*0930*/  VIADD R15, R18, 0x7fe00000 ;  /* 0x7fe00000120f7836 */ /* 0x000fcc0000000000 */
[----:B------:R-:W-:-:S10]  /*0940*/  DMUL R6, R22, R14 ;  /* 0x0000000e16067228 */ /* 0x000fd40000000000 */
[----:B------:R-:W-:-:S13]  /*0950*/  FSETP.GTU.AND P0, PT, |R7|, 1.469367938527859385e-39, PT ;  /* 0x001000000700780b */ /* 0x000fda0003f0c200 */
[----:B------:R-:W-:Y:S05]  /*0960*/  @P0 BRA `(.L_x_6) ;  /* 0x0000000000940947 */ /* 0x000fea0003800000 */
[----:B------:R-:W-:Y:S01]  /*0970*/  DFMA R10, R22, -R10, R16 ;  /* 0x8000000a160a722b */ /* 0x000fe20000000010 */
[----:B------:R-:W-:-:S09]  /*0980*/  IMAD.MOV.U32 R14, RZ, RZ, RZ ;  /* 0x000000ffff0e7224 */ /* 0x000fd200078e00ff */
[C---:B------:R-:W-:Y:S02]  /*0990*/  FSETP.NEU.AND P0, PT, R11.reuse, RZ, PT ;  /* 0x000000ff0b00720b */ /* 0x040fe40003f0d000 */
[----:B------:R-:W-:-:S04]  /*09a0*/  LOP3.LUT R13, R11, 0x80000000, R13, 0x48, !PT ;  /* 0x800000000b0d7812 */ /* 0x000fc800078e480d */
[----:B------:R-:W-:-:S07]  /*09b0*/  LOP3.LUT R15, R13, R15, RZ, 0xfc, !PT ;  /* 0x0000000f0d0f7212 */ /* 0x000fce00078efcff */
[----:B------:R-:W-:Y:S05]  /*09c0*/  @!P0 BRA `(.L_x_6) ;  /* 0x00000000007c8947 */ /* 0x000fea0003800000 */
[----:B------:R-:W-:Y:S01]  /*09d0*/  IMAD.MOV R11, RZ, RZ, -R18 ;  /* 0x000000ffff0b7224 */ /* 0x000fe200078e0a12 */
[----:B------:R-:W-:Y:S01]  /*09e0*/  DMUL.RP R14, R22, R14 ;  /* 0x0000000e160e7228 */ /* 0x000fe20000008000 */
[----:B------:R-:W-:-:S06]  /*09f0*/  IMAD.MOV.U32 R10, RZ, RZ, RZ ;  /* 0x000000ffff0a7224 */ /* 0x000fcc00078e00ff */
[----:B------:R-:W-:-:S03]  /*0a00*/  DFMA R10, R6, -R10, R22 ;  /* 0x8000000a060a722b */ /* 0x000fc60000000016 */
[----:B------:R-:W-:-:S03]  /*0a10*/  LOP3.LUT R13, R15, R13, RZ, 0x3c, !PT ;  /* 0x0000000d0f0d7212 */ /* 0x000fc600078e3cff */
[----:B------:R-:W-:-:S04]  /*0a20*/  IADD3 R10, PT, PT, -R18, -0x43300000, RZ ;  /* 0xbcd00000120a7810 */ /* 0x000fc80007ffe1ff */
[----:B------:R-:W-:-:S04]  /*0a30*/  FSETP.NEU.AND P0, PT, |R11|, R10, PT ;  /* 0x0000000a0b00720b */ /* 0x000fc80003f0d200 */
[----:B------:R-:W-:Y:S02]  /*0a40*/  FSEL R6, R14, R6, !P0 ;  /* 0x000000060e067208 */ /* 0x000fe40004000000 */
[----:B------:R-:W-:Y:S01]  /*0a50*/  FSEL R7, R13, R7, !P0 ;  /* 0x000000070d077208 */ /* 0x000fe20004000000 */
[----:B------:R-:W-:Y:S06]  /*0a60*/  BRA `(.L_x_6) ;  /* 0x0000000000547947 */ /* 0x000fec0003800000 */
.L_x_5:
[----:B------:R-:W-:-:S14]  /*0a70*/  DSETP.NAN.AND P0, PT, R14, R14, PT ;  /* 0x0000000e0e00722a */ /* 0x000fdc0003f08000 */
[----:B------:R-:W-:Y:S05]  /*0a80*/  @P0 BRA `(.L_x_7) ;  /* 0x0000000000440947 */ /* 0x000fea0003800000 */
[----:B------:R-:W-:-:S14]  /*0a90*/  DSETP.NAN.AND P0, PT, R12, R12, PT ;  /* 0x0000000c0c00722a */ /* 0x000fdc0003f08000 */
[----:B------:R-:W-:Y:S05]  /*0aa0*/  @P0 BRA `(.L_x_8) ;  /* 0x0000000000300947 */ /* 0x000fea0003800000 */
[----:B------:R-:W-:Y:S01]  /*0ab0*/  ISETP.NE.AND P0, PT, R18, R27, PT ;  /* 0x0000001b1200720c */ /* 0x000fe20003f05270 */
[----:B------:R-:W-:Y:S02]  /*0ac0*/  IMAD.MOV.U32 R6, RZ, RZ, 0x0 ;  /* 0x00000000ff067424 */ /* 0x000fe400078e00ff */
[----:B------:R-:W-:-:S10]  /*0ad0*/  IMAD.MOV.U32 R7, RZ, RZ, -0x80000 ;  /* 0xfff80000ff077424 */ /* 0x000fd400078e00ff */
[----:B------:R-:W-:Y:S05]  /*0ae0*/  @!P0 BRA `(.L_x_6) ;  /* 0x0000000000348947 */ /* 0x000fea0003800000 */
[----:B------:R-:W-:Y:S02]  /*0af0*/  ISETP.NE.AND P0, PT, R18, 0x7ff00000, PT ;  /* 0x7ff000001200780c */ /* 0x000fe40003f05270 */
[----:B------:R-:W-:Y:S02]  /*0b00*/  LOP3.LUT R7, R15, 0x80000000, R13, 0x48, !PT ;  /* 0x800000000f077812 */ /* 0x000fe400078e480d */
[----:B------:R-:W-:-:S13]  /*0b10*/  ISETP.EQ.OR P0, PT, R27, RZ, !P0 ;  /* 0x000000ff1b00720c */ /* 0x000fda0004702670 */
[----:B------:R-:W-:Y:S02]  /*0b20*/  @P0 LOP3.LUT R10, R7, 0x7ff00000, RZ, 0xfc, !PT ;  /* 0x7ff00000070a0812 */ /* 0x000fe400078efcff */
[----:B------:R-:W-:Y:S01]  /*0b30*/  @!P0 MOV R6, RZ ;  /* 0x000000ff00068202 */ /* 0x000fe20000000f00 */
[----:B------:R-:W-:Y:S02]  /*0b40*/  @P0 IMAD.MOV.U32 R6, RZ, RZ, RZ ;  /* 0x000000ffff060224 */ /* 0x000fe400078e00ff */
[----:B------:R-:W-:Y:S01]  /*0b50*/  @P0 IMAD.MOV.U32 R7, RZ, RZ, R10 ;  /* 0x000000ffff070224 */ /* 0x000fe200078e000a */
[----:B------:R-:W-:Y:S06]  /*0b60*/  BRA `(.L_x_6) ;  /* 0x0000000000147947 */ /* 0x000fec0003800000 */
.L_x_8:
[----:B------:R-:W-:Y:S01]  /*0b70*/  LOP3.LUT R7, R13, 0x80000, RZ, 0xfc, !PT ;  /* 0x000800000d077812 */ /* 0x000fe200078efcff */
[----:B------:R-:W-:Y:S01]  /*0b80*/  IMAD.MOV.U32 R6, RZ, RZ, R12 ;  /* 0x000000ffff067224 */ /* 0x000fe200078e000c */
[----:B------:R-:W-:Y:S06]  /*0b90*/  BRA `(.L_x_6) ;  /* 0x0000000000087947 */ /* 0x000fec0003800000 */
.L_x_7:
[----:B------:R-:W-:Y:S01]  /*0ba0*/  LOP3.LUT R7, R15, 0x80000, RZ, 0xfc, !PT ;  /* 0x000800000f077812 */ /* 0x000fe200078efcff */
[----:B------:R-:W-:-:S07]  /*0bb0*/  IMAD.MOV.U32 R6, RZ, RZ, R14 ;  /* 0x000000ffff067224 */ /* 0x000fce00078e000e */
.L_x_6:
[----:B------:R-:W-:Y:S05]  /*0bc0*/  BSYNC.RECONVERGENT B1 ;  /* 0x0000000000017941 */ /* 0x000fea0003800200 */
.L_x_4:
[----:B------:R-:W-:Y:S02]  /*0bd0*/  IMAD.MOV.U32 R10, RZ, RZ, R6 ;  /* 0x000000ffff0a7224 */ /* 0x000fe400078e0006 */
[----:B------:R-:W-:Y:S02]  /*0be0*/  IMAD.MOV.U32 R11, RZ, RZ, R7 ;  /* 0x000000ffff0b7224 */ /* 0x000fe400078e0007 */
[----:B------:R-:W-:Y:S02]  /*0bf0*/  IMAD.MOV.U32 R6, RZ, RZ, R4 ;  /* 0x000000ffff067224 */ /* 0x000fe400078e0004 */
[----:B------:R-:W-:-:S04]  /*0c00*/  IMAD.MOV.U32 R7, RZ, RZ, 0x0 ;  /* 0x00000000ff077424 */ /* 0x000fc800078e00ff */
[----:B------:R-:W-:Y:S05]  /*0c10*/  RET.REL.NODEC R6 `(_Z16heat_propagationiiPfS_ffff) ;  /* 0xfffffff006f87950 */ /* 0x000fea0003c3ffff */
.L_x_9:
[----:B------:R-:W-:-:S00]  /*0c20*/  BRA `(.L_x_9) ;  /* 0xfffffffc00fc7947 */ /* 0x000fc0000383ffff */
[----:B------:R-:W-:-:S00]  /*0c30*/  NOP ;  /* 0x0000000000007918 */ /* 0x000fc00000000000 */
        /* <DEDUP_REMOVED lines=12> */
.L_x_11:


//--------------------- .text._Z13inicia_matriziiPf --------------------------
	.section	.text._Z13inicia_matriziiPf,"ax",@progbits
	.align	128
        .global         _Z13inicia_matriziiPf
        .type           _Z13inicia_matriziiPf,@function
        .size           _Z13inicia_matriziiPf,(.L_x_13 - _Z13inicia_matriziiPf)
        .other          _Z13inicia_matriziiPf,@"STO_CUDA_ENTRY STV_DEFAULT"
_Z13inicia_matriziiPf:
.text._Z13inicia_matriziiPf:
[----:B------:R-:W-:Y:S01]  /*0000*/  LDC R1, c[0x0][0x37c] ;  /* 0x0000df00ff017b82 */ /* 0x000fe20000000800 */
[----:B------:R-:W0:Y:S01]  /*0010*/  S2R R5, SR_CTAID.Y ;  /* 0x0000000000057919 */ /* 0x000e220000002600 */
[----:B------:R-:W1:Y:S01]  /*0020*/  LDCU UR4, c[0x0][0x360] ;  /* 0x00006c00ff0477ac */ /* 0x000e620008000800 */
[----:B------:R-:W0:Y:S01]  /*0030*/  S2R R2, SR_TID.Y ;  /* 0x0000000000027919 */ /* 0x000e220000002200 */
[----:B------:R-:W0:Y:S01]  /*0040*/  LDCU UR5, c[0x0][0x364] ;  /* 0x00006c80ff0577ac */ /* 0x000e220008000800 */
[----:B------:R-:W1:Y:S01]  /*0050*/  S2R R0, SR_CTAID.X ;  /* 0x0000000000007919 */ /* 0x000e620000002500 */
[----:B------:R-:W2:Y:S01]  /*0060*/  LDCU.64 UR8, c[0x0][0x380] ;  /* 0x00007000ff0877ac */ /* 0x000ea20008000a00 */
[----:B------:R-:W1:Y:S01]  /*0070*/  S2R R3, SR_TID.X ;  /* 0x0000000000037919 */ /* 0x000e620000002100 */
[----:B0-----:R-:W-:-:S05]  /*0080*/  IMAD R5, R5, UR5, R2 ;  /* 0x0000000505057c24 */ /* 0x001fca000f8e0202 */
[----:B--2---:R-:W-:Y:S01]  /*0090*/  ISETP.GE.AND P0, PT, R5, UR9, PT ;  /* 0x0000000905007c0c */ /* 0x004fe2000bf06270 */
[----:B-1----:R-:W-:-:S05]  /*00a0*/  IMAD R0, R0, UR4, R3 ;  /* 0x0000000400007c24 */ /* 0x002fca000f8e0203 */
[----:B------:R-:W-:-:S13]  /*00b0*/  ISETP.GE.OR P0, PT, R0, UR8, P0 ;  /* 0x0000000800007c0c */ /* 0x000fda0008706670 */
[----:B------:R-:W-:Y:S05]  /*00c0*/  @P0 EXIT ;  /* 0x000000000000094d */ /* 0x000fea0003800000 */
[----:B------:R-:W-:Y:S02]  /*00d0*/  ULEA.HI UR4, UR8, UR8, URZ, 0x1 ;  /* 0x0000000808047291 */ /* 0x000fe4000f8f08ff */
[----:B------:R-:W-:Y:S02]  /*00e0*/  USHF.R.U32.HI UR7, URZ, 0x1, UR9 ;  /* 0x00000001ff077899 */ /* 0x000fe40008011609 */
[----:B------:R-:W-:Y:S02]  /*00f0*/  USHF.R.S32.HI UR6, URZ, 0x1, UR4 ;  /* 0x00000001ff067899 */ /* 0x000fe40008011404 */
[----:B------:R-:W-:Y:S02]  /*0100*/  UIMAD.WIDE UR4, UR8, 0x2aaaaaab, URZ ;  /* 0x2aaaaaab080478a5 */ /* 0x000fe4000f8e02ff */
[----:B------:R-:W-:Y:S02]  /*0110*/  IADD3 R3, PT, PT, R5, -UR7, RZ ;  /* 0x8000000705037c10 */ /* 0x000fe4000fffe0ff */
[----:B------:R-:W-:Y:S01]  /*0120*/  IADD3 R2, PT, PT, R0, -UR6, RZ ;  /* 0x8000000600027c10 */ /* 0x000fe2000fffe0ff */
[----:B------:R-:W-:-:S04]  /*0130*/  ULEA.HI UR5, UR5, UR5, URZ, 0x1 ;  /* 0x0000000505057291 */ /* 0x000fc8000f8f08ff */
[----:B------:R-:W-:Y:S01]  /*0140*/  IMAD R2, R2, R2, RZ ;  /* 0x0000000202027224 */ /* 0x000fe200078e02ff */
[----:B------:R-:W-:-:S03]  /*0150*/  UIMAD UR5, UR5, UR5, URZ ;  /* 0x00000005050572a4 */ /* 0x000fc6000f8e02ff */
[----:B------:R-:W-:-:S03]  /*0160*/  IMAD R3, R3, R3, R2 ;  /* 0x0000000303037224 */ /* 0x000fc600078e0202 */
[----:B------:R-:W-:Y:S02]  /*0170*/  I2FP.F32.U32 R2, UR5 ;  /* 0x0000000500027c45 */ /* 0x000fe40008201000 */
[----:B------:R-:W-:-:S03]  /*0180*/  I2FP.F32.U32 R3, R3 ;  /* 0x0000000300037245 */ /* 0x000fc60000201000 */
[----:B------:R-:W0:Y:S01]  /*0190*/  LDCU.64 UR4, c[0x0][0x358] ;  /* 0x00006b00ff0477ac */ /* 0x000e220008000a00 */
[----:B------:R-:W-:-:S13]  /*01a0*/  FSETP.GEU.AND P0, PT, R3, R2, PT ;  /* 0x000000020300720b */ /* 0x000fda0003f0e000 */
[----:B------:R-:W1:Y:S01]  /*01b0*/  @!P0 LDC.64 R2, c[0x0][0x388] ;  /* 0x0000e200ff028b82 */ /* 0x000e620000000a00 */
[----:B------:R-:W-:Y:S01]  /*01c0*/  @!P0 IMAD R7, R0, UR8, R5 ;  /* 0x0000000800078c24 */ /* 0x000fe2000f8e0205 */
[----:B------:R-:W-:-:S03]  /*01d0*/  @!P0 MOV R9, 0x42780000 ;  /* 0x4278000000098802 */ /* 0x000fc60000000f00 */
[----:B-1----:R-:W-:-:S05]  /*01e0*/  @!P0 IMAD.WIDE R2, R7, 0x4, R2 ;  /* 0x0000000407028825 */ /* 0x002fca00078e0202 */
[----:B0-----:R0:W-:Y:S01]  /*01f0*/  @!P0 STG.E desc[UR4][R2.64], R9 ;  /* 0x0000000902008986 */ /* 0x0011e2000c101904 */
[----:B------:R-:W-:Y:S05]  /*0200*/  @!P0 EXIT ;  /* 0x000000000000894d */ /* 0x000fea0003800000 */
[----:B0-----:R-:W0:Y:S01]  /*0210*/  LDC.64 R2, c[0x0][0x388] ;  /* 0x0000e200ff027b82 */ /* 0x001e220000000a00 */
[----:B------:R-:W-:Y:S02]  /*0220*/  IMAD R7, R0, UR8, R5 ;  /* 0x0000000800077c24 */ /* 0x000fe4000f8e0205 */
[----:B------:R-:W-:Y:S02]  /*0230*/  HFMA2 R5, -RZ, RZ, 2.3125, 0 ;  /* 0x40a00000ff057431 */ /* 0x000fe400000001ff */
[----:B0-----:R-:W-:-:S05]  /*0240*/  IMAD.WIDE R2, R7, 0x4, R2 ;  /* 0x0000000407027825 */ /* 0x001fca00078e0202 */
[----:B------:R-:W-:Y:S01]  /*0250*/  STG.E desc[UR4][R2.64], R5 ;  /* 0x0000000502007986 */ /* 0x000fe2000c101904 */
[----:B------:R-:W-:Y:S05]  /*0260*/  EXIT ;  /* 0x000000000000794d */ /* 0x000fea0003800000 */
.L_x_10:
        /* <DEDUP_REMOVED lines=9> */
.L_x_13:


//--------------------- .nv.shared.reserved.0     --------------------------
	.section	.nv.shared.reserved.0,"aw",@nobits
	.weak		__nv_reservedSMEM_offset_0_alias
	.size		__nv_reservedSMEM_offset_0_alias, 0, 64
	.other		__nv_reservedSMEM_offset_0_alias,@"STO_CUDA_RESERVED_SHARED STV_DEFAULT"
__nv_reservedSMEM_offset_0_alias:
	.zero		0
	.zero		64


//--------------------- .nv.constant0._Z16heat_propagationiiPfS_ffff --------------------------
	.section	.nv.constant0._Z16heat_propagationiiPfS_ffff,"a",@progbits
	.sectionflags	@""
	.align	4
.nv.constant0._Z16heat_propagationiiPfS_ffff:
	.zero		936


//--------------------- .nv.constant0._Z13inicia_matriziiPf --------------------------
	.section	.nv.constant0._Z13inicia_matriziiPf,"a",@progbits
	.sectionflags	@""
	.align	4
.nv.constant0._Z13inicia_matriziiPf:
	.zero		912


//--------------------- SYMBOLS --------------------------

	.type		.nv.reservedSmem.offset0,@object
	.size		.nv.reservedSmem.offset0,0x4
